	.headerflags	@"EF_CUDA_TEXMODE_UNIFIED EF_CUDA_64BIT_ADDRESS EF_CUDA_ACCELERATORS EF_CUDA_SM90 EF_CUDA_VIRTUAL_SM(EF_CUDA_SM90)"
	.elftype	@"ET_EXEC"


//--------------------- .nv.info                  --------------------------
	.section	.nv.info,"",@"SHT_CUDA_INFO"
	.align	4


	//----- nvinfo : EIATTR_REGCOUNT
	.align		4
        /*0000*/ 	.byte	0x04, 0x2f
        /*0002*/ 	.short	(.L_3 - .L_2)
	.align		4
.L_2:
        /*0004*/ 	.word	index@(triton_poi_fused__native_batch_norm_legit_no_training_convolution_hardtanh_80)
        /*0008*/ 	.word	0x00000016


	//----- nvinfo : EIATTR_MIN_STACK_SIZE
	.align		4
.L_3:
        /*000c*/ 	.byte	0x04, 0x12
        /*000e*/ 	.short	(.L_5 - .L_4)
	.align		4
.L_4:
        /*0010*/ 	.word	index@(triton_poi_fused__native_batch_norm_legit_no_training_convolution_hardtanh_80)
        /*0014*/ 	.word	0x00000000


	//----- nvinfo : EIATTR_FRAME_SIZE
	.align		4
.L_5:
        /*0018*/ 	.byte	0x04, 0x11
        /*001a*/ 	.short	(.L_7 - .L_6)
	.align		4
.L_6:
        /*001c*/ 	.word	index@(triton_poi_fused__native_batch_norm_legit_no_training_convolution_hardtanh_80)
        /*0020*/ 	.word	0x00000000


	//----- nvinfo : EIATTR_MIN_STACK_SIZE
	.align		4
.L_7:
        /*0024*/ 	.byte	0x04, 0x12
        /*0026*/ 	.short	(.L_9 - .L_8)
	.align		4
.L_8:
        /*0028*/ 	.word	index@(triton_poi_fused__native_batch_norm_legit_no_training_convolution_hardtanh_80)
        /*002c*/ 	.word	0x00000000
.L_9:


//--------------------- .nv.info.triton_poi_fused__native_batch_norm_legit_no_training_convolution_hardtanh_80 --------------------------
	.section	.nv.info.triton_poi_fused__native_batch_norm_legit_no_training_convolution_hardtanh_80,"",@"SHT_CUDA_INFO"
	.sectionflags	@""
	.align	4


	//----- nvinfo : EIATTR_CUDA_API_VERSION
	.align		4
        /*0000*/ 	.byte	0x04, 0x37
        /*0002*/ 	.short	(.L_11 - .L_10)
.L_10:
        /*0004*/ 	.word	0x0000007c


	//----- nvinfo : EIATTR_KPARAM_INFO
	.align		4
.L_11:
        /*0008*/ 	.byte	0x04, 0x17
        /*000a*/ 	.short	(.L_13 - .L_12)
.L_12:
        /*000c*/ 	.word	0x00000000
        /*0010*/ 	.short	0x0007
        /*0012*/ 	.short	0x0038
        /*0014*/ 	.byte	0x00, 0xf0, 0x11, 0x00


	//----- nvinfo : EIATTR_KPARAM_INFO
	.align		4
.L_13:
        /*0018*/ 	.byte	0x04, 0x17
        /*001a*/ 	.short	(.L_15 - .L_14)
.L_14:
        /*001c*/ 	.word	0x00000000
        /*0020*/ 	.short	0x0006
        /*0022*/ 	.short	0x0030
        /*0024*/ 	.byte	0x00, 0xf4, 0x21, 0x00


	//----- nvinfo : EIATTR_KPARAM_INFO
	.align		4
.L_15:
        /*0028*/ 	.byte	0x04, 0x17
        /*002a*/ 	.short	(.L_17 - .L_16)
.L_16:
        /*002c*/ 	.word	0x00000000
        /*0030*/ 	.short	0x0005
        /*0032*/ 	.short	0x0028
        /*0034*/ 	.byte	0x00, 0xf4, 0x21, 0x00


	//----- nvinfo : EIATTR_KPARAM_INFO
	.align		4
.L_17:
        /*0038*/ 	.byte	0x04, 0x17
        /*003a*/ 	.short	(.L_19 - .L_18)
.L_18:
        /*003c*/ 	.word	0x00000000
        /*0040*/ 	.short	0x0004
        /*0042*/ 	.short	0x0020
        /*0044*/ 	.byte	0x00, 0xf4, 0x21, 0x00


	//----- nvinfo : EIATTR_KPARAM_INFO
	.align		4
.L_19:
        /*0048*/ 	.byte	0x04, 0x17
        /*004a*/ 	.short	(.L_21 - .L_20)
.L_20:
        /*004c*/ 	.word	0x00000000
        /*0050*/ 	.short	0x0003
        /*0052*/ 	.short	0x0018
        /*0054*/ 	.byte	0x00, 0xf4, 0x21, 0x00


	//----- nvinfo : EIATTR_KPARAM_INFO
	.align		4
.L_21:
        /*0058*/ 	.byte	0x04, 0x17
        /*005a*/ 	.short	(.L_23 - .L_22)
.L_22:
        /*005c*/ 	.word	0x00000000
        /*0060*/ 	.short	0x0002
        /*0062*/ 	.short	0x0010
        /*0064*/ 	.byte	0x00, 0xf4, 0x21, 0x00


	//----- nvinfo : EIATTR_KPARAM_INFO
	.align		4
.L_23:
        /*0068*/ 	.byte	0x04, 0x17
        /*006a*/ 	.short	(.L_25 - .L_24)
.L_24:
        /*006c*/ 	.word	0x00000000
        /*0070*/ 	.short	0x0001
        /*0072*/ 	.short	0x0008
        /*0074*/ 	.byte	0x00, 0xf4, 0x21, 0x00


	//----- nvinfo : EIATTR_KPARAM_INFO
	.align		4
.L_25:
        /*0078*/ 	.byte	0x04, 0x17
        /*007a*/ 	.short	(.L_27 - .L_26)
.L_26:
        /*007c*/ 	.word	0x00000000
        /*0080*/ 	.short	0x0000
        /*0082*/ 	.short	0x0000
        /*0084*/ 	.byte	0x00, 0xf4, 0x21, 0x00


	//----- nvinfo : EIATTR_SPARSE_MMA_MASK
	.align		4
.L_27:
        /*0088*/ 	.byte	0x03, 0x50
        /*008a*/ 	.short	0x0000


	//----- nvinfo : EIATTR_MAXREG_COUNT
	.align		4
        /*008c*/ 	.byte	0x03, 0x1b
        /*008e*/ 	.short	0x00ff


	//----- nvinfo : EIATTR_EXIT_INSTR_OFFSETS
	.align		4
        /*0090*/ 	.byte	0x04, 0x1c
        /*0092*/ 	.short	(.L_29 - .L_28)


	//   ....[0]....
.L_28:
        /*0094*/ 	.word	0x00000370


	//   ....[1]....
        /*0098*/ 	.word	0x00000390


	//----- nvinfo : EIATTR_REQNTID
	.align		4
.L_29:
        /*009c*/ 	.byte	0x04, 0x10
        /*009e*/ 	.short	(.L_31 - .L_30)
.L_30:
        /*00a0*/ 	.word	0x00000080
        /*00a4*/ 	.word	0x00000001
        /*00a8*/ 	.word	0x00000001


	//----- nvinfo : EIATTR_CBANK_PARAM_SIZE
	.align		4
.L_31:
        /*00ac*/ 	.byte	0x03, 0x19
        /*00ae*/ 	.short	0x003c


	//----- nvinfo : EIATTR_PARAM_CBANK
	.align		4
        /*00b0*/ 	.byte	0x04, 0x0a
        /*00b2*/ 	.short	(.L_33 - .L_32)
	.align		4
.L_32:
        /*00b4*/ 	.word	index@(.nv.constant0.triton_poi_fused__native_batch_norm_legit_no_training_convolution_hardtanh_80)
        /*00b8*/ 	.short	0x0210
        /*00ba*/ 	.short	0x003c


	//----- nvinfo : EIATTR_SW_WAR
	.align		4
.L_33:
        /*00bc*/ 	.byte	0x04, 0x36
        /*00be*/ 	.short	(.L_35 - .L_34)
.L_34:
        /*00c0*/ 	.word	0x00000008
.L_35:


//--------------------- .nv.callgraph             --------------------------
	.section	.nv.callgraph,"",@"SHT_CUDA_CALLGRAPH"
	.align	4
	.sectionentsize	8
	.align		4
        /*0000*/ 	.word	0x00000000
	.align		4
        /*0004*/ 	.word	0xffffffff
	.align		4
        /*0008*/ 	.word	0x00000000
	.align		4
        /*000c*/ 	.word	0xfffffffe
	.align		4
        /*0010*/ 	.word	0x00000000
	.align		4
        /*0014*/ 	.word	0xfffffffd
	.align		4
        /*0018*/ 	.word	0x00000000
	.align		4
        /*001c*/ 	.word	0xfffffffc


//--------------------- .nv.constant4             --------------------------
	.section	.nv.constant4,"a",@progbits
	.align	8
	.align		8
.nv.constant4:
        /*0000*/ 	.dword	_$_str
	.align		8
        /*0008*/ 	.dword	_$_str_$_2


//--------------------- .text.triton_poi_fused__native_batch_norm_legit_no_training_convolution_hardtanh_80 --------------------------
	.section	.text.triton_poi_fused__native_batch_norm_legit_no_training_convolution_hardtanh_80,"ax",@progbits
	.align	128
        .global         triton_poi_fused__native_batch_norm_legit_no_training_convolution_hardtanh_80
        .type           triton_poi_fused__native_batch_norm_legit_no_training_convolution_hardtanh_80,@function
        .size           triton_poi_fused__native_batch_norm_legit_no_training_convolution_hardtanh_80,(.L_x_1 - triton_poi_fused__native_batch_norm_legit_no_training_convolution_hardtanh_80)
        .other          triton_poi_fused__native_batch_norm_legit_no_training_convolution_hardtanh_80,@"STO_CUDA_ENTRY STV_DEFAULT"
triton_poi_fused__native_batch_norm_legit_no_training_convolution_hardtanh_80:
.text.triton_poi_fused__native_batch_norm_legit_no_training_convolution_hardtanh_80:
[----:B------:R-:W0:Y:S01]  /*0000*/  LDC R1, c[0x0][0x28] ;  /* 0x00000a00ff017b82 */ /* 0x000e220000000800 */
[----:B------:R-:W1:Y:S07]  /*0010*/  S2R R0, SR_TID.X ;  /* 0x0000000000007919 */ /* 0x000e6e0000002100 */
[----:B------:R-:W2:Y:S01]  /*0020*/  LDC.64 R12, c[0x0][0x228] ;  /* 0x00008a00ff0c7b82 */ /* 0x000ea20000000a00 */
[----:B------:R-:W-:Y:S01]  /*0030*/  ULDC.64 UR4, c[0x0][0x208] ;  /* 0x0000820000047ab9 */ /* 0x000fe20000000a00 */
[----:B------:R-:W3:Y:S06]  /*0040*/  S2R R3, SR_CTAID.X ;  /* 0x0000000000037919 */ /* 0x000eec0000002500 */
[----:B------:R-:W4:Y:S08]  /*0050*/  LDC.64 R10, c[0x0][0x218] ;  /* 0x00008600ff0a7b82 */ /* 0x000f300000000a00 */
[----:B------:R-:W5:Y:S08]  /*0060*/  LDC.64 R6, c[0x0][0x210] ;  /* 0x00008400ff067b82 */ /* 0x000f700000000a00 */
[----:B------:R-:W5:Y:S01]  /*0070*/  LDC.64 R14, c[0x0][0x220] ;  /* 0x00008800ff0e7b82 */ /* 0x000f620000000a00 */
[----:B-1----:R-:W-:-:S07]  /*0080*/  LOP3.LUT R0, R0, 0x7f, RZ, 0xc0, !PT ;  /* 0x0000007f00007812 */ /* 0x002fce00078ec0ff */
[----:B------:R-:W1:Y:S01]  /*0090*/  LDC.64 R16, c[0x0][0x230] ;  /* 0x00008c00ff107b82 */ /* 0x000e620000000a00 */
[----:B---3--:R-:W-:-:S04]  /*00a0*/  LEA R0, R3, R0, 0x7 ;  /* 0x0000000003007211 */ /* 0x008fc800078e38ff */
[C---:B------:R-:W-:Y:S01]  /*00b0*/  ISETP.GE.AND P0, PT, R0.reuse, 0x1880, PT ;  /* 0x000018800000780c */ /* 0x040fe20003f06270 */
[----:B------:R-:W-:Y:S02]  /*00c0*/  IMAD.HI R2, R0, 0x5397829d, RZ ;  /* 0x5397829d00027827 */ /* 0x000fe400078e02ff */
[----:B------:R-:W3:Y:S03]  /*00d0*/  LDC.64 R4, c[0x0][0x238] ;  /* 0x00008e00ff047b82 */ /* 0x000ee60000000a00 */
[----:B------:R-:W-:-:S04]  /*00e0*/  SHF.R.U32.HI R3, RZ, 0x1f, R2 ;  /* 0x0000001fff037819 */ /* 0x000fc80000011602 */
[----:B------:R-:W-:-:S05]  /*00f0*/  LEA.HI.SX32 R3, R2, R3, 0x1b ;  /* 0x0000000302037211 */ /* 0x000fca00078fdaff */
[----:B------:R-:W-:Y:S01]  /*0100*/  IMAD R19, R3, -0x62, R0 ;  /* 0xffffff9e03137824 */ /* 0x000fe200078e0200 */
[----:B------:R-:W-:-:S03]  /*0110*/  CS2R R2, SRZ ;  /* 0x0000000000027805 */ /* 0x000fc6000001ff00 */
[----:B--2---:R-:W-:-:S05]  /*0120*/  IMAD.WIDE R12, R19, 0x4, R12 ;  /* 0x00000004130c7825 */ /* 0x004fca00078e020c */
[----:B------:R2:W3:Y:S01]  /*0130*/  @!P0 LDG.E.EL R2, desc[UR4][R12.64] ;  /* 0x000000040c028981 */ /* 0x0004e2000c2e1900 */
[----:B------:R-:W-:Y:S01]  /*0140*/  CS2R R8, SRZ ;  /* 0x0000000000087805 */ /* 0x000fe2000001ff00 */
[----:B----4-:R-:W-:-:S04]  /*0150*/  IMAD.WIDE R10, R19, 0x4, R10 ;  /* 0x00000004130a7825 */ /* 0x010fc800078e020a */
[----:B-----5:R-:W-:Y:S01]  /*0160*/  IMAD.WIDE R6, R0, 0x4, R6 ;  /* 0x0000000400067825 */ /* 0x020fe200078e0206 */
[----:B------:R4:W5:Y:S03]  /*0170*/  @!P0 LDG.E.EL R3, desc[UR4][R10.64] ;  /* 0x000000040a038981 */ /* 0x000966000c2e1900 */
[C---:B0-2---:R-:W-:Y:S01]  /*0180*/  IMAD.WIDE R12, R19.reuse, 0x4, R14 ;  /* 0x00000004130c7825 */ /* 0x045fe200078e020e */
[----:B------:R-:W5:Y:S03]  /*0190*/  @!P0 LDG.E R8, desc[UR4][R6.64] ;  /* 0x0000000406088981 */ /* 0x000f66000c1e1900 */
[----:B-1----:R-:W-:Y:S01]  /*01a0*/  IMAD.WIDE R14, R19, 0x4, R16 ;  /* 0x00000004130e7825 */ /* 0x002fe200078e0210 */
[----:B------:R-:W2:Y:S01]  /*01b0*/  @!P0 LDG.E.EL R9, desc[UR4][R12.64] ;  /* 0x000000040c098981 */ /* 0x000ea2000c2e1900 */
[----:B------:R-:W-:-:S02]  /*01c0*/  CS2R R16, SRZ ;  /* 0x0000000000107805 */ /* 0x000fc4000001ff00 */
[----:B---3--:R-:W-:-:S04]  /*01d0*/  IMAD.WIDE R4, R19, 0x4, R4 ;  /* 0x0000000413047825 */ /* 0x008fc800078e0204 */
[----:B------:R-:W3:Y:S04]  /*01e0*/  @!P0 LDG.E.EL R16, desc[UR4][R14.64] ;  /* 0x000000040e108981 */ /* 0x000ee8000c2e1900 */
[----:B------:R0:W3:Y:S01]  /*01f0*/  @!P0 LDG.E.EL R17, desc[UR4][R4.64] ;  /* 0x0000000404118981 */ /* 0x0000e2000c2e1900 */
[----:B----4-:R-:W-:Y:S01]  /*0200*/  HFMA2.MMA R11, -RZ, RZ, 1.625, 0 ;  /* 0x3e800000ff0b7435 */ /* 0x010fe200000001ff */
[----:B------:R-:W-:-:S04]  /*0210*/  FADD R2, R2, 9.9999997473787516356e-06 ;  /* 0x3727c5ac02027421 */ /* 0x000fc80000000000 */
[----:B------:R-:W1:Y:S02]  /*0220*/  MUFU.SQRT R18, R2 ;  /* 0x0000000200127308 */ /* 0x000e640000002000 */
[C---:B-1----:R-:W-:Y:S02]  /*0230*/  FSETP.GT.AND P1, PT, R18.reuse, 8.50705917302346158658e+37, PT ;  /* 0x7e8000001200780b */ /* 0x042fe40003f24000 */
[----:B------:R-:W-:-:S11]  /*0240*/  FSETP.GEU.AND P2, PT, R18, 1.175494350822287508e-38, PT ;  /* 0x008000001200780b */ /* 0x000fd60003f4e000 */
[----:B------:R-:W-:-:S04]  /*0250*/  @P1 FMUL R18, R18, 0.25 ;  /* 0x3e80000012121820 */ /* 0x000fc80000400000 */
[----:B------:R-:W-:-:S06]  /*0260*/  @!P2 FMUL R18, R18, 16777216 ;  /* 0x4b8000001212a820 */ /* 0x000fcc0000400000 */
[----:B------:R-:W0:Y:S01]  /*0270*/  MUFU.RCP R18, R18 ;  /* 0x0000001200127308 */ /* 0x000e220000001000 */
[----:B------:R-:W-:Y:S01]  /*0280*/  FSEL R11, R11, 1, P1 ;  /* 0x3f8000000b0b7808 */ /* 0x000fe20000800000 */
[----:B-----5:R-:W-:Y:S02]  /*0290*/  FADD R8, R3, R8 ;  /* 0x0000000803087221 */ /* 0x020fe40000000000 */
[----:B------:R-:W1:Y:S02]  /*02a0*/  LDC.64 R2, c[0x0][0x240] ;  /* 0x00009000ff027b82 */ /* 0x000e640000000a00 */
[----:B------:R-:W-:Y:S01]  /*02b0*/  @!P2 FMUL R11, R11, 16777216 ;  /* 0x4b8000000b0ba820 */ /* 0x000fe20000400000 */
[----:B--2---:R-:W-:-:S03]  /*02c0*/  FADD R9, R8, -R9 ;  /* 0x8000000908097221 */ /* 0x004fc60000000000 */
[----:B0-----:R-:W-:-:S04]  /*02d0*/  FMUL R4, R18, R11 ;  /* 0x0000000b12047220 */ /* 0x001fc80000400000 */
[----:B------:R-:W-:-:S04]  /*02e0*/  FMUL R4, R9, R4 ;  /* 0x0000000409047220 */ /* 0x000fc80000400000 */
[----:B---3--:R-:W-:-:S05]  /*02f0*/  FFMA R4, R4, R16, R17 ;  /* 0x0000001004047223 */ /* 0x008fca0000000011 */
[----:B------:R-:W-:-:S04]  /*0300*/  FSETP.GTU.AND P1, PT, R4, RZ, PT ;  /* 0x000000ff0400720b */ /* 0x000fc80003f2c000 */
[----:B------:R-:W-:-:S04]  /*0310*/  FSEL R5, R4, RZ, P1 ;  /* 0x000000ff04057208 */ /* 0x000fc80000800000 */
[C---:B------:R-:W-:Y:S01]  /*0320*/  FSETP.GEU.AND P1, PT, R5.reuse, 6, PT ;  /* 0x40c000000500780b */ /* 0x040fe20003f2e000 */
[----:B------:R0:W-:Y:S01]  /*0330*/  @!P0 STG.E desc[UR4][R6.64], R8 ;  /* 0x0000000806008986 */ /* 0x0001e2000c101904 */
[----:B------:R-:W-:Y:S01]  /*0340*/  FSETP.NAN.AND P2, PT, R5, R5, PT ;  /* 0x000000050500720b */ /* 0x000fe20003f48000 */
[----:B-1----:R-:W-:-:S10]  /*0350*/  IMAD.WIDE R2, R0, 0x4, R2 ;  /* 0x0000000400027825 */ /* 0x002fd400078e0202 */
[----:B------:R-:W-:Y:S01]  /*0360*/  @P1 SEL R5, R5, 0x40c00000, P2 ;  /* 0x40c0000005051807 */ /* 0x000fe20001000000 */
[----:B0-----:R-:W-:Y:S06]  /*0370*/  @P0 EXIT ;  /* 0x000000000000094d */ /* 0x001fec0003800000 */
[----:B------:R-:W-:Y:S01]  /*0380*/  STG.E desc[UR4][R2.64], R5 ;  /* 0x0000000502007986 */ /* 0x000fe2000c101904 */
[----:B------:R-:W-:Y:S05]  /*0390*/  EXIT ;  /* 0x000000000000794d */ /* 0x000fea0003800000 */
.L_x_0:
[----:B------:R-:W-:-:S00]  /*03a0*/  BRA `(.L_x_0) ;  /* 0xfffffffc00fc7947 */ /* 0x000fc0000383ffff */
[----:B------:R-:W-:-:S00]  /*03b0*/  NOP ;  /* 0x0000000000007918 */ /* 0x000fc00000000000 */
        /* <DEDUP_REMOVED lines=12> */
.L_x_1:


//--------------------- .nv.global.init           --------------------------
	.section	.nv.global.init,"aw",@progbits
.nv.global.init:
	.type		_$_str,@object
	.size		_$_str,(_$_str_$_2 - _$_str)
_$_str:
        /*0000*/ 	.byte	0x5f, 0x5f, 0x43, 0x55, 0x44, 0x41, 0x5f, 0x46, 0x54, 0x5a, 0x00
	.type		_$_str_$_2,@object
	.size		_$_str_$_2,(.L_1 - _$_str_$_2)
_$_str_$_2:
        /*000b*/ 	.byte	0x5f, 0x5f, 0x43, 0x55, 0x44, 0x41, 0x5f, 0x50, 0x52, 0x45, 0x43, 0x5f, 0x53, 0x51, 0x52, 0x54
        /*001b*/ 	.byte	0x00
.L_1:


//--------------------- .nv.constant0.triton_poi_fused__native_batch_norm_legit_no_training_convolution_hardtanh_80 --------------------------
	.section	.nv.constant0.triton_poi_fused__native_batch_norm_legit_no_training_convolution_hardtanh_80,"a",@progbits
	.sectionflags	@""
	.align	4
.nv.constant0.triton_poi_fused__native_batch_norm_legit_no_training_convolution_hardtanh_80:
	.zero		588
